//
// Generated by NVIDIA NVVM Compiler
//
// Compiler Build ID: CL-36424714
// Cuda compilation tools, release 13.0, V13.0.88
// Based on NVVM 20.0.0
//

.version 9.0
.target sm_100
.address_size 64

	// .globl	_Z1fPliPc

.visible .entry _Z1fPliPc(
	.param .u64 .ptr .align 1 _Z1fPliPc_param_0,
	.param .u32 _Z1fPliPc_param_1,
	.param .u64 .ptr .align 1 _Z1fPliPc_param_2
)
{
	.reg .pred 	%p<10>;
	.reg .b16 	%rs<2>;
	.reg .b32 	%r<32>;
	.reg .b64 	%rd<97>;

	ld.param.u64 	%rd12, [_Z1fPliPc_param_0];
	ld.param.u32 	%r15, [_Z1fPliPc_param_1];
	ld.param.u64 	%rd10, [_Z1fPliPc_param_2];
	cvta.to.global.u64 	%rd1, %rd12;
	mov.u32 	%r16, %ctaid.x;
	mov.u32 	%r17, %ntid.x;
	mov.u32 	%r18, %tid.x;
	mad.lo.s32 	%r1, %r16, %r17, %r18;
	mov.u32 	%r19, %nctaid.x;
	mul.lo.s32 	%r20, %r17, %r19;
	add.s32 	%r21, %r20, %r15;
	add.s32 	%r22, %r21, -1;
	div.s32 	%r2, %r22, %r20;
	mul.lo.s32 	%r3, %r2, %r1;
	setp.lt.s32 	%p1, %r1, 1;
	mov.b64 	%rd95, 0;
	@%p1 bra 	$L__BB0_2;
	cvta.to.global.u64 	%rd13, %rd10;
	add.s32 	%r23, %r1, -1;
	cvt.u64.u32 	%rd14, %r23;
	add.s64 	%rd15, %rd13, %rd14;
	ld.global.u8 	%rs1, [%rd15];
	setp.eq.s16 	%p2, %rs1, 1;
	selp.s64 	%rd95, -1, 0, %p2;
$L__BB0_2:
	setp.lt.s32 	%p3, %r2, 1;
	setp.ge.s32 	%p4, %r3, %r15;
	or.pred  	%p5, %p3, %p4;
	@%p5 bra 	$L__BB0_9;
	add.s32 	%r24, %r3, %r2;
	min.s32 	%r4, %r24, %r15;
	add.s32 	%r25, %r3, 1;
	max.s32 	%r5, %r4, %r25;
	sub.s32 	%r26, %r5, %r3;
	and.b32  	%r6, %r26, 3;
	setp.eq.s32 	%p6, %r6, 0;
	mov.u32 	%r30, %r3;
	@%p6 bra 	$L__BB0_6;
	neg.s32 	%r28, %r6;
	mov.u32 	%r30, %r3;
$L__BB0_5:
	.pragma "nounroll";
	mul.wide.s32 	%rd16, %r30, 8;
	add.s64 	%rd17, %rd1, %rd16;
	ld.global.u64 	%rd18, [%rd17];
	shl.b64 	%rd19, %rd18, 1;
	xor.b64  	%rd20, %rd19, %rd18;
	shl.b64 	%rd21, %rd20, 2;
	xor.b64  	%rd22, %rd21, %rd20;
	shl.b64 	%rd23, %rd22, 4;
	xor.b64  	%rd24, %rd23, %rd22;
	shl.b64 	%rd25, %rd24, 8;
	xor.b64  	%rd26, %rd25, %rd24;
	shl.b64 	%rd27, %rd26, 16;
	xor.b64  	%rd28, %rd27, %rd26;
	shl.b64 	%rd29, %rd28, 32;
	xor.b64  	%rd30, %rd95, %rd29;
	xor.b64  	%rd31, %rd30, %rd28;
	st.global.u64 	[%rd17], %rd31;
	shr.s64 	%rd95, %rd31, 63;
	add.s32 	%r30, %r30, 1;
	add.s32 	%r28, %r28, 1;
	setp.ne.s32 	%p7, %r28, 0;
	@%p7 bra 	$L__BB0_5;
$L__BB0_6:
	sub.s32 	%r27, %r3, %r5;
	setp.gt.u32 	%p8, %r27, -4;
	@%p8 bra 	$L__BB0_9;
	add.s64 	%rd7, %rd1, 16;
$L__BB0_8:
	mul.wide.s32 	%rd32, %r30, 8;
	add.s64 	%rd33, %rd7, %rd32;
	ld.global.u64 	%rd34, [%rd33+-16];
	shl.b64 	%rd35, %rd34, 1;
	xor.b64  	%rd36, %rd35, %rd34;
	shl.b64 	%rd37, %rd36, 2;
	xor.b64  	%rd38, %rd37, %rd36;
	shl.b64 	%rd39, %rd38, 4;
	xor.b64  	%rd40, %rd39, %rd38;
	shl.b64 	%rd41, %rd40, 8;
	xor.b64  	%rd42, %rd41, %rd40;
	shl.b64 	%rd43, %rd42, 16;
	xor.b64  	%rd44, %rd43, %rd42;
	shl.b64 	%rd45, %rd44, 32;
	xor.b64  	%rd46, %rd95, %rd45;
	xor.b64  	%rd47, %rd46, %rd44;
	st.global.u64 	[%rd33+-16], %rd47;
	shr.s64 	%rd48, %rd47, 63;
	ld.global.u64 	%rd49, [%rd33+-8];
	shl.b64 	%rd50, %rd49, 1;
	xor.b64  	%rd51, %rd50, %rd49;
	shl.b64 	%rd52, %rd51, 2;
	xor.b64  	%rd53, %rd52, %rd51;
	shl.b64 	%rd54, %rd53, 4;
	xor.b64  	%rd55, %rd54, %rd53;
	shl.b64 	%rd56, %rd55, 8;
	xor.b64  	%rd57, %rd56, %rd55;
	shl.b64 	%rd58, %rd57, 16;
	xor.b64  	%rd59, %rd58, %rd57;
	shl.b64 	%rd60, %rd59, 32;
	xor.b64  	%rd61, %rd48, %rd60;
	xor.b64  	%rd62, %rd61, %rd59;
	st.global.u64 	[%rd33+-8], %rd62;
	shr.s64 	%rd63, %rd62, 63;
	ld.global.u64 	%rd64, [%rd33];
	shl.b64 	%rd65, %rd64, 1;
	xor.b64  	%rd66, %rd65, %rd64;
	shl.b64 	%rd67, %rd66, 2;
	xor.b64  	%rd68, %rd67, %rd66;
	shl.b64 	%rd69, %rd68, 4;
	xor.b64  	%rd70, %rd69, %rd68;
	shl.b64 	%rd71, %rd70, 8;
	xor.b64  	%rd72, %rd71, %rd70;
	shl.b64 	%rd73, %rd72, 16;
	xor.b64  	%rd74, %rd73, %rd72;
	shl.b64 	%rd75, %rd74, 32;
	xor.b64  	%rd76, %rd63, %rd75;
	xor.b64  	%rd77, %rd76, %rd74;
	st.global.u64 	[%rd33], %rd77;
	shr.s64 	%rd78, %rd77, 63;
	ld.global.u64 	%rd79, [%rd33+8];
	shl.b64 	%rd80, %rd79, 1;
	xor.b64  	%rd81, %rd80, %rd79;
	shl.b64 	%rd82, %rd81, 2;
	xor.b64  	%rd83, %rd82, %rd81;
	shl.b64 	%rd84, %rd83, 4;
	xor.b64  	%rd85, %rd84, %rd83;
	shl.b64 	%rd86, %rd85, 8;
	xor.b64  	%rd87, %rd86, %rd85;
	shl.b64 	%rd88, %rd87, 16;
	xor.b64  	%rd89, %rd88, %rd87;
	shl.b64 	%rd90, %rd89, 32;
	xor.b64  	%rd91, %rd78, %rd90;
	xor.b64  	%rd92, %rd91, %rd89;
	st.global.u64 	[%rd33+8], %rd92;
	shr.s64 	%rd95, %rd92, 63;
	add.s32 	%r30, %r30, 4;
	setp.lt.s32 	%p9, %r30, %r4;
	@%p9 bra 	$L__BB0_8;
$L__BB0_9:
	ret;

}


// ===== COMPILED SASS (sm_100) =====

	.target	sm_100

	.elftype	@"ET_EXEC"


//--------------------- .note.nv.tkinfo           --------------------------
	.section	.note.nv.tkinfo,"",@"SHT_NOTE"
	.sectionflags	@"SHF_NOTE_NV_TKINFO"
	.tkinfo
        /*0018*/ 	.word	0x00000002
        /*0030*/ 	.string	""
        /*0030*/ 	.string	"ptxas"
        /*0030*/ 	.string	"Cuda compilation tools, release 13.0, V13.0.88"
        /*0030*/ 	.string	"Build cuda_13.0.r13.0/compiler.36424714_0"
        /*0030*/ 	.string	"-arch sm_100 -m 64 "



//--------------------- .note.nv.cuinfo           --------------------------
	.section	.note.nv.cuinfo,"",@"SHT_NOTE"
	.sectionflags	@"SHF_NOTE_NV_CUINFO"
        /*0018*/ 	.short	0x0002
        /*001a*/ 	.short	0x0064
        /*001c*/ 	.short	0x0082
	.zero		2


//--------------------- .nv.info                  --------------------------
	.section	.nv.info,"",@"SHT_CUDA_INFO"
	.align	4


	//----- nvinfo : EIATTR_REGCOUNT
	.align		4
        /*0000*/ 	.byte	0x04, 0x2f
        /*0002*/ 	.short	(.L_1 - .L_0)
	.align		4
.L_0:
        /*0004*/ 	.word	index@(_Z1fPliPc)
        /*0008*/ 	.word	0x00000016


	//----- nvinfo : EIATTR_FRAME_SIZE
	.align		4
.L_1:
        /*000c*/ 	.byte	0x04, 0x11
        /*000e*/ 	.short	(.L_3 - .L_2)
	.align		4
.L_2:
        /*0010*/ 	.word	index@(_Z1fPliPc)
        /*0014*/ 	.word	0x00000000


	//----- nvinfo : EIATTR_MIN_STACK_SIZE
	.align		4
.L_3:
        /*0018*/ 	.byte	0x04, 0x12
        /*001a*/ 	.short	(.L_5 - .L_4)
	.align		4
.L_4:
        /*001c*/ 	.word	index@(_Z1fPliPc)
        /*0020*/ 	.word	0x00000000
.L_5:


//--------------------- .nv.compat                --------------------------
	.section	.nv.compat,"",@"SHT_CUDA_COMPAT_INFO"
	.align	4
        /*0000*/ 	.byte	0x02, 0x09, 0x00, 0x00, 0x02, 0x02, 0x01, 0x00, 0x02, 0x05, 0x05, 0x00, 0x03, 0x07, 0x01, 0x01
        /*0010*/ 	.byte	0x02, 0x03, 0x00, 0x00, 0x02, 0x06, 0x01, 0x00, 0x04, 0x0b, 0x08, 0x00, 0x09, 0x00, 0x00, 0x00
        /*0020*/ 	.byte	0x00, 0x00, 0x00, 0x00


//--------------------- .nv.info._Z1fPliPc        --------------------------
	.section	.nv.info._Z1fPliPc,"",@"SHT_CUDA_INFO"
	.sectionflags	@""
	.align	4


	//----- nvinfo : EIATTR_CUDA_API_VERSION
	.align		4
        /*0000*/ 	.byte	0x04, 0x37
        /*0002*/ 	.short	(.L_7 - .L_6)
.L_6:
        /*0004*/ 	.word	0x00000082


	//----- nvinfo : EIATTR_KPARAM_INFO
	.align		4
.L_7:
        /*0008*/ 	.byte	0x04, 0x17
        /*000a*/ 	.short	(.L_9 - .L_8)
.L_8:
        /*000c*/ 	.word	0x00000000
        /*0010*/ 	.short	0x0002
        /*0012*/ 	.short	0x0010
        /*0014*/ 	.byte	0x00, 0xf5, 0x21, 0x00


	//----- nvinfo : EIATTR_KPARAM_INFO
	.align		4
.L_9:
        /*0018*/ 	.byte	0x04, 0x17
        /*001a*/ 	.short	(.L_11 - .L_10)
.L_10:
        /*001c*/ 	.word	0x00000000
        /*0020*/ 	.short	0x0001
        /*0022*/ 	.short	0x0008
        /*0024*/ 	.byte	0x00, 0xf0, 0x11, 0x00


	//----- nvinfo : EIATTR_KPARAM_INFO
	.align		4
.L_11:
        /*0028*/ 	.byte	0x04, 0x17
        /*002a*/ 	.short	(.L_13 - .L_12)
.L_12:
        /*002c*/ 	.word	0x00000000
        /*0030*/ 	.short	0x0000
        /*0032*/ 	.short	0x0000
        /*0034*/ 	.byte	0x00, 0xf5, 0x21, 0x00


	//----- nvinfo : EIATTR_SPARSE_MMA_MASK
	.align		4
.L_13:
        /*0038*/ 	.byte	0x03, 0x50
        /*003a*/ 	.short	0x0000


	//----- nvinfo : EIATTR_MAXREG_COUNT
	.align		4
        /*003c*/ 	.byte	0x03, 0x1b
        /*003e*/ 	.short	0x00ff


	//----- nvinfo : EIATTR_MERCURY_ISA_VERSION
	.align		4
        /*0040*/ 	.byte	0x03, 0x5f
        /*0042*/ 	.short	0x0101


	//----- nvinfo : EIATTR_VRC_CTA_INIT_COUNT
	.align		4
        /*0044*/ 	.byte	0x02, 0x4a
	.zero		1
	.zero		1


	//----- nvinfo : EIATTR_EXIT_INSTR_OFFSETS
	.align		4
        /*0048*/ 	.byte	0x04, 0x1c
        /*004a*/ 	.short	(.L_15 - .L_14)


	//   ....[0]....
.L_14:
        /*004c*/ 	.word	0x00000300


	//   ....[1]....
        /*0050*/ 	.word	0x000005d0


	//   ....[2]....
        /*0054*/ 	.word	0x00000cf0


	//----- nvinfo : EIATTR_CRS_STACK_SIZE
	.align		4
.L_15:
        /*0058*/ 	.byte	0x04, 0x1e
        /*005a*/ 	.short	(.L_17 - .L_16)
.L_16:
        /*005c*/ 	.word	0x00000000


	//----- nvinfo : EIATTR_CBANK_PARAM_SIZE
	.align		4
.L_17:
        /*0060*/ 	.byte	0x03, 0x19
        /*0062*/ 	.short	0x0018


	//----- nvinfo : EIATTR_PARAM_CBANK
	.align		4
        /*0064*/ 	.byte	0x04, 0x0a
        /*0066*/ 	.short	(.L_19 - .L_18)
	.align		4
.L_18:
        /*0068*/ 	.word	index@(.nv.constant0._Z1fPliPc)
        /*006c*/ 	.short	0x0380
        /*006e*/ 	.short	0x0018


	//----- nvinfo : EIATTR_SW_WAR
	.align		4
.L_19:
        /*0070*/ 	.byte	0x04, 0x36
        /*0072*/ 	.short	(.L_21 - .L_20)
.L_20:
        /*0074*/ 	.word	0x00000008
.L_21:


//--------------------- .nv.callgraph             --------------------------
	.section	.nv.callgraph,"",@"SHT_CUDA_CALLGRAPH"
	.align	4
	.sectionentsize	8
	.align		4
        /*0000*/ 	.word	0x00000000
	.align		4
        /*0004*/ 	.word	0xffffffff
	.align		4
        /*0008*/ 	.word	0x00000000
	.align		4
        /*000c*/ 	.word	0xfffffffe
	.align		4
        /*0010*/ 	.word	0x00000000
	.align		4
        /*0014*/ 	.word	0xfffffffd
	.align		4
        /*0018*/ 	.word	0x00000000
	.align		4
        /*001c*/ 	.word	0xfffffffc


//--------------------- .text._Z1fPliPc           --------------------------
	.section	.text._Z1fPliPc,"ax",@progbits
	.align	128
        .global         _Z1fPliPc
        .type           _Z1fPliPc,@function
        .size           _Z1fPliPc,(.L_x_5 - _Z1fPliPc)
        .other          _Z1fPliPc,@"STO_CUDA_ENTRY STV_DEFAULT"
_Z1fPliPc:
.text._Z1fPliPc:
[----:B------:R-:W-:Y:S01]  /*0000*/  LDC R1, c[0x0][0x37c] ;  /* 0x0000df00ff017b82 */ /* 0x000fe20000000800 */
[----:B------:R-:W0:Y:S07]  /*0010*/  S2R R3, SR_TID.X ;  /* 0x0000000000037919 */ /* 0x000e2e0000002100 */
[----:B------:R-:W0:Y:S01]  /*0020*/  S2UR UR4, SR_CTAID.X ;  /* 0x00000000000479c3 */ /* 0x000e220000002500 */
[----:B------:R-:W1:Y:S07]  /*0030*/  LDCU.64 UR6, c[0x0][0x358] ;  /* 0x00006b00ff0677ac */ /* 0x000e6e0008000a00 */
[----:B------:R-:W0:Y:S08]  /*0040*/  LDC R6, c[0x0][0x360] ;  /* 0x0000d800ff067b82 */ /* 0x000e300000000800 */
[----:B------:R-:W2:Y:S01]  /*0050*/  LDC R9, c[0x0][0x388] ;  /* 0x0000e200ff097b82 */ /* 0x000ea20000000800 */
[----:B0-----:R-:W-:-:S05]  /*0060*/  IMAD R0, R6, UR4, R3 ;  /* 0x0000000406007c24 */ /* 0x001fca000f8e0203 */
[----:B------:R-:W-:-:S13]  /*0070*/  ISETP.GE.AND P1, PT, R0, 0x1, PT ;  /* 0x000000010000780c */ /* 0x000fda0003f26270 */
[----:B------:R-:W0:Y:S01]  /*0080*/  @P1 LDC.64 R4, c[0x0][0x390] ;  /* 0x0000e400ff041b82 */ /* 0x000e220000000a00 */
[----:B------:R-:W-:-:S05]  /*0090*/  @P1 VIADD R3, R0, 0xffffffff ;  /* 0xffffffff00031836 */ /* 0x000fca0000000000 */
[----:B0-----:R-:W-:-:S05]  /*00a0*/  @P1 IADD3 R2, P0, PT, R3, R4, RZ ;  /* 0x0000000403021210 */ /* 0x001fca0007f1e0ff */
[----:B------:R-:W-:-:S05]  /*00b0*/  @P1 IMAD.X R3, RZ, RZ, R5, P0 ;  /* 0x000000ffff031224 */ /* 0x000fca00000e0605 */
[----:B-1----:R2:W3:Y:S01]  /*00c0*/  @P1 LDG.E.U8 R8, desc[UR6][R2.64] ;  /* 0x0000000602081981 */ /* 0x0024e2000c1e1100 */
[----:B------:R-:W0:Y:S01]  /*00d0*/  LDCU UR4, c[0x0][0x370] ;  /* 0x00006e00ff0477ac */ /* 0x000e220008000800 */
[----:B------:R-:W-:Y:S02]  /*00e0*/  IMAD.MOV.U32 R12, RZ, RZ, RZ ;  /* 0x000000ffff0c7224 */ /* 0x000fe400078e00ff */
[----:B0-----:R-:W-:-:S05]  /*00f0*/  IMAD R6, R6, UR4, RZ ;  /* 0x0000000406067c24 */ /* 0x001fca000f8e02ff */
[-C--:B------:R-:W-:Y:S02]  /*0100*/  IABS R11, R6.reuse ;  /* 0x00000006000b7213 */ /* 0x080fe40000000000 */
[----:B--2---:R-:W-:Y:S02]  /*0110*/  IADD3 R3, PT, PT, R6, -0x1, R9 ;  /* 0xffffffff06037810 */ /* 0x004fe40007ffe009 */
[----:B------:R-:W0:Y:S01]  /*0120*/  I2F.RP R7, R11 ;  /* 0x0000000b00077306 */ /* 0x000e220000209400 */
[----:B------:R-:W-:-:S07]  /*0130*/  IABS R10, R6 ;  /* 0x00000006000a7213 */ /* 0x000fce0000000000 */
[----:B0-----:R-:W0:Y:S02]  /*0140*/  MUFU.RCP R7, R7 ;  /* 0x0000000700077308 */ /* 0x001e240000001000 */
[----:B0-----:R-:W-:-:S06]  /*0150*/  VIADD R4, R7, 0xffffffe ;  /* 0x0ffffffe07047836 */ /* 0x001fcc0000000000 */
[----:B------:R0:W1:Y:S02]  /*0160*/  F2I.FTZ.U32.TRUNC.NTZ R5, R4 ;  /* 0x0000000400057305 */ /* 0x000064000021f000 */
[----:B0-----:R-:W-:Y:S02]  /*0170*/  IMAD.MOV.U32 R4, RZ, RZ, RZ ;  /* 0x000000ffff047224 */ /* 0x001fe400078e00ff */
[----:B-1----:R-:W-:-:S04]  /*0180*/  IMAD.MOV R2, RZ, RZ, -R5 ;  /* 0x000000ffff027224 */ /* 0x002fc800078e0a05 */
[----:B------:R-:W-:Y:S01]  /*0190*/  IMAD R13, R2, R11, RZ ;  /* 0x0000000b020d7224 */ /* 0x000fe200078e02ff */
[----:B------:R-:W-:Y:S02]  /*01a0*/  IABS R2, R3 ;  /* 0x0000000300027213 */ /* 0x000fe40000000000 */
[----:B------:R-:W-:Y:S01]  /*01b0*/  LOP3.LUT R3, R3, R6, RZ, 0x3c, !PT ;  /* 0x0000000603037212 */ /* 0x000fe200078e3cff */
[----:B------:R-:W-:-:S03]  /*01c0*/  IMAD.HI.U32 R5, R5, R13, R4 ;  /* 0x0000000d05057227 */ /* 0x000fc600078e0004 */
[----:B------:R-:W-:Y:S01]  /*01d0*/  ISETP.GE.AND P2, PT, R3, RZ, PT ;  /* 0x000000ff0300720c */ /* 0x000fe20003f46270 */
[----:B------:R-:W-:Y:S02]  /*01e0*/  IMAD.MOV R4, RZ, RZ, -R10 ;  /* 0x000000ffff047224 */ /* 0x000fe400078e0a0a */
[----:B------:R-:W-:-:S04]  /*01f0*/  IMAD.HI.U32 R5, R5, R2, RZ ;  /* 0x0000000205057227 */ /* 0x000fc800078e00ff */
[----:B------:R-:W-:-:S05]  /*0200*/  IMAD R2, R5, R4, R2 ;  /* 0x0000000405027224 */ /* 0x000fca00078e0202 */
[----:B------:R-:W-:-:S13]  /*0210*/  ISETP.GT.U32.AND P3, PT, R11, R2, PT ;  /* 0x000000020b00720c */ /* 0x000fda0003f64070 */
[----:B------:R-:W-:Y:S02]  /*0220*/  @!P3 IMAD.IADD R2, R2, 0x1, -R11 ;  /* 0x000000010202b824 */ /* 0x000fe400078e0a0b */
[----:B------:R-:W-:Y:S01]  /*0230*/  @!P3 VIADD R5, R5, 0x1 ;  /* 0x000000010505b836 */ /* 0x000fe20000000000 */
[----:B------:R-:W-:Y:S02]  /*0240*/  ISETP.NE.AND P3, PT, R6, RZ, PT ;  /* 0x000000ff0600720c */ /* 0x000fe40003f65270 */
[----:B------:R-:W-:Y:S01]  /*0250*/  ISETP.GE.U32.AND P0, PT, R2, R11, PT ;  /* 0x0000000b0200720c */ /* 0x000fe20003f06070 */
[----:B------:R-:W-:-:S12]  /*0260*/  IMAD.MOV.U32 R2, RZ, RZ, RZ ;  /* 0x000000ffff027224 */ /* 0x000fd800078e00ff */
[----:B------:R-:W-:-:S04]  /*0270*/  @P0 VIADD R5, R5, 0x1 ;  /* 0x0000000105050836 */ /* 0x000fc80000000000 */
[----:B------:R-:W-:Y:S01]  /*0280*/  @!P2 IMAD.MOV R5, RZ, RZ, -R5 ;  /* 0x000000ffff05a224 */ /* 0x000fe200078e0a05 */
[----:B------:R-:W-:-:S05]  /*0290*/  @!P3 LOP3.LUT R5, RZ, R6, RZ, 0x33, !PT ;  /* 0x00000006ff05b212 */ /* 0x000fca00078e33ff */
[----:B------:R-:W-:-:S05]  /*02a0*/  IMAD R6, R0, R5, RZ ;  /* 0x0000000500067224 */ /* 0x000fca00078e02ff */
[----:B------:R-:W-:-:S04]  /*02b0*/  ISETP.GE.AND P0, PT, R6, R9, PT ;  /* 0x000000090600720c */ /* 0x000fc80003f06270 */
[----:B------:R-:W-:Y:S02]  /*02c0*/  ISETP.LT.OR P0, PT, R5, 0x1, P0 ;  /* 0x000000010500780c */ /* 0x000fe40000701670 */
[----:B---3--:R-:W-:-:S04]  /*02d0*/  @P1 ISETP.NE.AND P2, PT, R8, 0x1, PT ;  /* 0x000000010800180c */ /* 0x008fc80003f45270 */
[----:B------:R-:W-:-:S05]  /*02e0*/  @P1 SEL R2, RZ, 0xffffffff, P2 ;  /* 0xffffffffff021807 */ /* 0x000fca0001000000 */
[----:B------:R-:W-:Y:S02]  /*02f0*/  @P1 IMAD.MOV.U32 R12, RZ, RZ, R2 ;  /* 0x000000ffff0c1224 */ /* 0x000fe400078e0002 */
[----:B------:R-:W-:Y:S05]  /*0300*/  @P0 EXIT ;  /* 0x000000000000094d */ /* 0x000fea0003800000 */
[C---:B------:R-:W-:Y:S01]  /*0310*/  VIADDMNMX R3, R6.reuse, R5, R9, PT ;  /* 0x0000000506037246 */ /* 0x040fe20003800109 */
[----:B------:R-:W-:Y:S03]  /*0320*/  BSSY.RECONVERGENT B0, `(.L_x_0) ;  /* 0x000002a000007945 */ /* 0x000fe60003800200 */
[----:B------:R-:W-:-:S05]  /*0330*/  VIADDMNMX R5, R6, 0x1, R3, !PT ;  /* 0x0000000106057846 */ /* 0x000fca0007800103 */
[----:B------:R-:W-:Y:S02]  /*0340*/  IMAD.IADD R0, R5, 0x1, -R6 ;  /* 0x0000000105007824 */ /* 0x000fe400078e0a06 */
[----:B------:R-:W-:-:S03]  /*0350*/  IMAD.IADD R4, R6, 0x1, -R5 ;  /* 0x0000000106047824 */ /* 0x000fc600078e0a05 */
[----:B------:R-:W-:Y:S01]  /*0360*/  LOP3.LUT P0, R8, R0, 0x3, RZ, 0xc0, !PT ;  /* 0x0000000300087812 */ /* 0x000fe2000780c0ff */
[----:B------:R-:W-:Y:S01]  /*0370*/  IMAD.MOV.U32 R0, RZ, RZ, R6 ;  /* 0x000000ffff007224 */ /* 0x000fe200078e0006 */
[----:B------:R-:W-:-:S11]  /*0380*/  ISETP.GT.U32.AND P1, PT, R4, -0x4, PT ;  /* 0xfffffffc0400780c */ /* 0x000fd60003f24070 */
[----:B------:R-:W-:Y:S05]  /*0390*/  @!P0 BRA `(.L_x_1) ;  /* 0x0000000000888947 */ /* 0x000fea0003800000 */
[----:B------:R-:W0:Y:S01]  /*03a0*/  LDC.64 R4, c[0x0][0x380] ;  /* 0x0000e000ff047b82 */ /* 0x000e220000000a00 */
[----:B------:R-:W-:Y:S02]  /*03b0*/  IMAD.MOV R8, RZ, RZ, -R8 ;  /* 0x000000ffff087224 */ /* 0x000fe400078e0a08 */
[----:B------:R-:W-:-:S07]  /*03c0*/  IMAD.MOV.U32 R0, RZ, RZ, R6 ;  /* 0x000000ffff007224 */ /* 0x000fce00078e0006 */
.L_x_2:
[----:B01----:R-:W-:-:S05]  /*03d0*/  IMAD.WIDE R6, R0, 0x8, R4 ;  /* 0x0000000800067825 */ /* 0x003fca00078e0204 */
[----:B------:R-:W2:Y:S01]  /*03e0*/  LDG.E.64 R10, desc[UR6][R6.64] ;  /* 0x00000006060a7981 */ /* 0x000ea2000c1e1b00 */
[----:B------:R-:W-:Y:S02]  /*03f0*/  VIADD R8, R8, 0x1 ;  /* 0x0000000108087836 */ /* 0x000fe40000000000 */
[----:B------:R-:W-:-:S03]  /*0400*/  VIADD R0, R0, 0x1 ;  /* 0x0000000100007836 */ /* 0x000fc60000000000 */
[----:B------:R-:W-:Y:S01]  /*0410*/  ISETP.NE.AND P0, PT, R8, RZ, PT ;  /* 0x000000ff0800720c */ /* 0x000fe20003f05270 */
[----:B--2---:R-:W-:-:S05]  /*0420*/  IMAD.SHL.U32 R9, R10, 0x2, RZ ;  /* 0x000000020a097824 */ /* 0x004fca00078e00ff */
[----:B------:R-:W-:Y:S02]  /*0430*/  LOP3.LUT R9, R9, R10, RZ, 0x3c, !PT ;  /* 0x0000000a09097212 */ /* 0x000fe400078e3cff */
[----:B------:R-:W-:-:S03]  /*0440*/  SHF.L.U64.HI R10, R10, 0x1, R11 ;  /* 0x000000010a0a7819 */ /* 0x000fc6000001020b */
[----:B------:R-:W-:Y:S01]  /*0450*/  IMAD.SHL.U32 R14, R9, 0x4, RZ ;  /* 0x00000004090e7824 */ /* 0x000fe200078e00ff */
[----:B------:R-:W-:-:S04]  /*0460*/  LOP3.LUT R10, R10, R11, RZ, 0x3c, !PT ;  /* 0x0000000b0a0a7212 */ /* 0x000fc800078e3cff */
        /* <DEDUP_REMOVED lines=10> */
[----:B------:R-:W-:Y:S01]  /*0510*/  IMAD.U32 R11, R10, 0x10000, RZ ;  /* 0x000100000a0b7824 */ /* 0x000fe200078e00ff */
[----:B------:R-:W-:-:S04]  /*0520*/  LOP3.LUT R13, R13, R14, RZ, 0x3c, !PT ;  /* 0x0000000e0d0d7212 */ /* 0x000fc800078e3cff */
[----:B------:R-:W-:Y:S02]  /*0530*/  LOP3.LUT R11, R11, R10, RZ, 0x3c, !PT ;  /* 0x0000000a0b0b7212 */ /* 0x000fe400078e3cff */
[--C-:B------:R-:W-:Y:S02]  /*0540*/  SHF.L.U64.HI R9, R10, 0x10, R13.reuse ;  /* 0x000000100a097819 */ /* 0x100fe4000001020d */
[-C--:B------:R-:W-:Y:S02]  /*0550*/  LOP3.LUT R12, R12, R11.reuse, RZ, 0x3c, !PT ;  /* 0x0000000b0c0c7212 */ /* 0x080fe400078e3cff */
[----:B------:R-:W-:Y:S02]  /*0560*/  LOP3.LUT R10, R2, R11, RZ, 0x3c, !PT ;  /* 0x0000000b020a7212 */ /* 0x000fe400078e3cff */
[----:B------:R-:W-:-:S04]  /*0570*/  LOP3.LUT R11, R12, R9, R13, 0x96, !PT ;  /* 0x000000090c0b7212 */ /* 0x000fc800078e960d */
[--C-:B------:R-:W-:Y:S01]  /*0580*/  SHF.R.S32.HI R2, RZ, 0x1f, R11.reuse ;  /* 0x0000001fff027819 */ /* 0x100fe2000001140b */
[----:B------:R1:W-:Y:S01]  /*0590*/  STG.E.64 desc[UR6][R6.64], R10 ;  /* 0x0000000a06007986 */ /* 0x0003e2000c101b06 */
[----:B------:R-:W-:Y:S01]  /*05a0*/  SHF.R.S32.HI R12, RZ, 0x1f, R11 ;  /* 0x0000001fff0c7819 */ /* 0x000fe2000001140b */
[----:B------:R-:W-:Y:S06]  /*05b0*/  @P0 BRA `(.L_x_2) ;  /* 0xfffffffc00840947 */ /* 0x000fec000383ffff */
.L_x_1:
[----:B------:R-:W-:Y:S05]  /*05c0*/  BSYNC.RECONVERGENT B0 ;  /* 0x0000000000007941 */ /* 0x000fea0003800200 */
.L_x_0:
[----:B------:R-:W-:Y:S05]  /*05d0*/  @P1 EXIT ;  /* 0x000000000000194d */ /* 0x000fea0003800000 */
[----:B------:R-:W0:Y:S02]  /*05e0*/  LDCU.64 UR4, c[0x0][0x380] ;  /* 0x00007000ff0477ac */ /* 0x000e240008000a00 */
[----:B0-----:R-:W-:-:S04]  /*05f0*/  UIADD3 UR4, UP0, UPT, UR4, 0x10, URZ ;  /* 0x0000001004047890 */ /* 0x001fc8000ff1e0ff */
[----:B------:R-:W-:-:S12]  /*0600*/  UIADD3.X UR5, UPT, UPT, URZ, UR5, URZ, UP0, !UPT ;  /* 0x00000005ff057290 */ /* 0x000fd800087fe4ff */
.L_x_3:
[----:B0-----:R-:W-:Y:S02]  /*0610*/  IMAD.U32 R4, RZ, RZ, UR4 ;  /* 0x00000004ff047e24 */ /* 0x001fe4000f8e00ff */
[----:B------:R-:W-:Y:S02]  /*0620*/  IMAD.U32 R5, RZ, RZ, UR5 ;  /* 0x00000005ff057e24 */ /* 0x000fe4000f8e00ff */
[----:B------:R-:W-:-:S05]  /*0630*/  IMAD.WIDE R4, R0, 0x8, R4 ;  /* 0x0000000800047825 */ /* 0x000fca00078e0204 */
[----:B------:R-:W2:Y:S04]  /*0640*/  LDG.E.64 R14, desc[UR6][R4.64+-0x10] ;  /* 0xfffff006040e7981 */ /* 0x000ea8000c1e1b00 */
[----:B------:R-:W3:Y:S04]  /*0650*/  LDG.E.64 R8, desc[UR6][R4.64+-0x8] ;  /* 0xfffff80604087981 */ /* 0x000ee8000c1e1b00 */
[----:B-1----:R-:W4:Y:S04]  /*0660*/  LDG.E.64 R6, desc[UR6][R4.64] ;  /* 0x0000000604067981 */ /* 0x002f28000c1e1b00 */
[----:B------:R-:W5:Y:S01]  /*0670*/  LDG.E.64 R10, desc[UR6][R4.64+0x8] ;  /* 0x00000806040a7981 */ /* 0x000f62000c1e1b00 */
[----:B------:R-:W-:-:S05]  /*0680*/  VIADD R0, R0, 0x4 ;  /* 0x0000000400007836 */ /* 0x000fca0000000000 */
[----:B------:R-:W-:Y:S01]  /*0690*/  ISETP.GE.AND P0, PT, R0, R3, PT ;  /* 0x000000030000720c */ /* 0x000fe20003f06270 */
[----:B--2---:R-:W-:Y:S02]  /*06a0*/  IMAD.SHL.U32 R17, R14, 0x2, RZ ;  /* 0x000000020e117824 */ /* 0x004fe400078e00ff */
[----:B---3--:R-:W-:-:S03]  /*06b0*/  IMAD.SHL.U32 R13, R8, 0x2, RZ ;  /* 0x00000002080d7824 */ /* 0x008fc600078e00ff */
[----:B------:R-:W-:Y:S02]  /*06c0*/  LOP3.LUT R17, R17, R14, RZ, 0x3c, !PT ;  /* 0x0000000e11117212 */ /* 0x000fe400078e3cff */
[----:B------:R-:W-:-:S03]  /*06d0*/  SHF.L.U64.HI R14, R14, 0x1, R15 ;  /* 0x000000010e0e7819 */ /* 0x000fc6000001020f */
[----:B------:R-:W-:Y:S01]  /*06e0*/  IMAD.SHL.U32 R18, R17, 0x4, RZ ;  /* 0x0000000411127824 */ /* 0x000fe200078e00ff */
[----:B------:R-:W-:Y:S02]  /*06f0*/  LOP3.LUT R16, R14, R15, RZ, 0x3c, !PT ;  /* 0x0000000f0e107212 */ /* 0x000fe400078e3cff */
[----:B------:R-:W-:Y:S02]  /*0700*/  LOP3.LUT R14, R13, R8, RZ, 0x3c, !PT ;  /* 0x000000080d0e7212 */ /* 0x000fe400078e3cff */
[----:B------:R-:W-:Y:S02]  /*0710*/  LOP3.LUT R18, R18, R17, RZ, 0x3c, !PT ;  /* 0x0000001112127212 */ /* 0x000fe400078e3cff */
[----:B------:R-:W-:Y:S01]  /*0720*/  SHF.L.U64.HI R13, R17, 0x2, R16 ;  /* 0x00000002110d7819 */ /* 0x000fe20000010210 */
[----:B------:R-:W-:Y:S01]  /*0730*/  IMAD.SHL.U32 R15, R14, 0x4, RZ ;  /* 0x000000040e0f7824 */ /* 0x000fe200078e00ff */
[----:B------:R-:W-:Y:S01]  /*0740*/  SHF.L.U64.HI R8, R8, 0x1, R9 ;  /* 0x0000000108087819 */ /* 0x000fe20000010209 */
[----:B------:R-:W-:Y:S01]  /*0750*/  IMAD.SHL.U32 R17, R18, 0x10, RZ ;  /* 0x0000001012117824 */ /* 0x000fe200078e00ff */
[----:B------:R-:W-:-:S02]  /*0760*/  LOP3.LUT R13, R13, R16, RZ, 0x3c, !PT ;  /* 0x000000100d0d7212 */ /* 0x000fc400078e3cff */
        /* <DEDUP_REMOVED lines=10> */
[----:B------:R-:W-:Y:S01]  /*0810*/  LOP3.LUT R14, R14, R15, RZ, 0x3c, !PT ;  /* 0x0000000f0e0e7212 */ /* 0x000fe200078e3cff */
[----:B------:R-:W-:Y:S01]  /*0820*/  IMAD.U32 R13, R16, 0x10000, RZ ;  /* 0x00010000100d7824 */ /* 0x000fe200078e00ff */
[----:B------:R-:W-:Y:S02]  /*0830*/  SHF.L.U64.HI R17, R17, 0x8, R18 ;  /* 0x0000000811117819 */ /* 0x000fe40000010212 */
[----:B------:R-:W-:Y:S01]  /*0840*/  SHF.L.U64.HI R15, R15, 0x4, R8 ;  /* 0x000000040f0f7819 */ /* 0x000fe20000010208 */
[----:B------:R-:W-:Y:S01]  /*0850*/  IMAD.SHL.U32 R19, R14, 0x100, RZ ;  /* 0x000001000e137824 */ /* 0x000fe200078e00ff */
[----:B------:R-:W-:-:S02]  /*0860*/  LOP3.LUT R17, R17, R18, RZ, 0x3c, !PT ;  /* 0x0000001211117212 */ /* 0x000fc400078e3cff */
[----:B------:R-:W-:Y:S02]  /*0870*/  LOP3.LUT R13, R13, R16, RZ, 0x3c, !PT ;  /* 0x000000100d0d7212 */ /* 0x000fe400078e3cff */
[----:B------:R-:W-:Y:S02]  /*0880*/  LOP3.LUT R19, R19, R14, RZ, 0x3c, !PT ;  /* 0x0000000e13137212 */ /* 0x000fe400078e3cff */
[----:B------:R-:W-:Y:S02]  /*0890*/  LOP3.LUT R15, R15, R8, RZ, 0x3c, !PT ;  /* 0x000000080f0f7212 */ /* 0x000fe400078e3cff */
[----:B------:R-:W-:Y:S02]  /*08a0*/  SHF.L.U64.HI R16, R16, 0x10, R17 ;  /* 0x0000001010107819 */ /* 0x000fe40000010211 */
[-C--:B------:R-:W-:Y:S02]  /*08b0*/  LOP3.LUT R9, R12, R13.reuse, RZ, 0x3c, !PT ;  /* 0x0000000d0c097212 */ /* 0x080fe400078e3cff */
[----:B------:R-:W-:Y:S01]  /*08c0*/  LOP3.LUT R8, R2, R13, RZ, 0x3c, !PT ;  /* 0x0000000d02087212 */ /* 0x000fe200078e3cff */
[----:B------:R-:W-:Y:S01]  /*08d0*/  IMAD.U32 R2, R19, 0x10000, RZ ;  /* 0x0001000013027824 */ /* 0x000fe200078e00ff */
[----:B------:R-:W-:Y:S01]  /*08e0*/  SHF.L.U64.HI R12, R14, 0x8, R15 ;  /* 0x000000080e0c7819 */ /* 0x000fe2000001020f */
[----:B----4-:R-:W-:Y:S01]  /*08f0*/  IMAD.SHL.U32 R13, R6, 0x2, RZ ;  /* 0x00000002060d7824 */ /* 0x010fe200078e00ff */
[----:B------:R-:W-:-:S02]  /*0900*/  LOP3.LUT R9, R9, R16, R17, 0x96, !PT ;  /* 0x0000001009097212 */ /* 0x000fc400078e9611 */
[----:B------:R-:W-:Y:S02]  /*0910*/  LOP3.LUT R12, R12, R15, RZ, 0x3c, !PT ;  /* 0x0000000f0c0c7212 */ /* 0x000fe400078e3cff */
[----:B------:R-:W-:Y:S01]  /*0920*/  LOP3.LUT R2, R2, R19, RZ, 0x3c, !PT ;  /* 0x0000001302027212 */ /* 0x000fe200078e3cff */
[----:B------:R0:W-:Y:S01]  /*0930*/  STG.E.64 desc[UR6][R4.64+-0x10], R8 ;  /* 0xfffff00804007986 */ /* 0x0001e2000c101b06 */
[----:B------:R-:W-:Y:S02]  /*0940*/  SHF.R.S32.HI R15, RZ, 0x1f, R9 ;  /* 0x0000001fff0f7819 */ /* 0x000fe40000011409 */
[----:B------:R-:W-:Y:S01]  /*0950*/  LOP3.LUT R14, R13, R6, RZ, 0x3c, !PT ;  /* 0x000000060d0e7212 */ /* 0x000fe200078e3cff */
[----:B-----5:R-:W-:Y:S01]  /*0960*/  IMAD.SHL.U32 R13, R10, 0x2, RZ ;  /* 0x000000020a0d7824 */ /* 0x020fe200078e00ff */
[----:B------:R-:W-:Y:S02]  /*0970*/  SHF.L.U64.HI R17, R6, 0x1, R7 ;  /* 0x0000000106117819 */ /* 0x000fe40000010207 */
[----:B------:R-:W-:Y:S01]  /*0980*/  LOP3.LUT R6, R15, R2, RZ, 0x3c, !PT ;  /* 0x000000020f067212 */ /* 0x000fe200078e3cff */
[----:B------:R-:W-:Y:S01]  /*0990*/  IMAD.SHL.U32 R15, R14, 0x4, RZ ;  /* 0x000000040e0f7824 */ /* 0x000fe200078e00ff */
[----:B------:R-:W-:-:S02]  /*09a0*/  LOP3.LUT R17, R17, R7, RZ, 0x3c, !PT ;  /* 0x0000000711117212 */ /* 0x000fc400078e3cff */
[--C-:B------:R-:W-:Y:S02]  /*09b0*/  SHF.L.U64.HI R19, R19, 0x10, R12.reuse ;  /* 0x0000001013137819 */ /* 0x100fe4000001020c */
[----:B------:R-:W-:Y:S02]  /*09c0*/  LOP3.LUT R15, R15, R14, RZ, 0x3c, !PT ;  /* 0x0000000e0f0f7212 */ /* 0x000fe400078e3cff */
[----:B------:R-:W-:Y:S02]  /*09d0*/  LOP3.LUT R13, R13, R10, RZ, 0x3c, !PT ;  /* 0x0000000a0d0d7212 */ /* 0x000fe400078e3cff */
[----:B------:R-:W-:Y:S01]  /*09e0*/  SHF.L.U64.HI R14, R14, 0x2, R17 ;  /* 0x000000020e0e7819 */ /* 0x000fe20000010211 */
[----:B------:R-:W-:Y:S01]  /*09f0*/  IMAD.SHL.U32 R16, R15, 0x10, RZ ;  /* 0x000000100f107824 */ /* 0x000fe200078e00ff */
[----:B------:R-:W-:Y:S01]  /*0a00*/  LOP3.LUT R7, R6, R19, R12, 0x96, !PT ;  /* 0x0000001306077212 */ /* 0x000fe200078e960c */
[----:B------:R-:W-:Y:S01]  /*0a10*/  IMAD.SHL.U32 R6, R13, 0x4, RZ ;  /* 0x000000040d067824 */ /* 0x000fe200078e00ff */
[----:B------:R-:W-:-:S02]  /*0a20*/  SHF.L.U64.HI R10, R10, 0x1, R11 ;  /* 0x000000010a0a7819 */ /* 0x000fc4000001020b */
[----:B------:R-:W-:Y:S02]  /*0a30*/  LOP3.LUT R14, R14, R17, RZ, 0x3c, !PT ;  /* 0x000000110e0e7212 */ /* 0x000fe400078e3cff */
[----:B------:R-:W-:Y:S02]  /*0a40*/  LOP3.LUT R16, R16, R15, RZ, 0x3c, !PT ;  /* 0x0000000f10107212 */ /* 0x000fe400078e3cff */
[----:B------:R-:W-:Y:S02]  /*0a50*/  LOP3.LUT R10, R10, R11, RZ, 0x3c, !PT ;  /* 0x0000000b0a0a7212 */ /* 0x000fe400078e3cff */
[----:B------:R-:W-:Y:S01]  /*0a60*/  SHF.L.U64.HI R12, R15, 0x4, R14 ;  /* 0x000000040f0c7819 */ /* 0x000fe2000001020e */
[----:B------:R-:W-:Y:S01]  /*0a70*/  IMAD.SHL.U32 R15, R16, 0x100, RZ ;  /* 0x00000100100f7824 */ /* 0x000fe200078e00ff */
[----:B------:R-:W-:Y:S02]  /*0a80*/  LOP3.LUT R11, R6, R13, RZ, 0x3c, !PT ;  /* 0x0000000d060b7212 */ /* 0x000fe400078e3cff */
[----:B------:R-:W-:-:S02]  /*0a90*/  SHF.L.U64.HI R6, R13, 0x2, R10 ;  /* 0x000000020d067819 */ /* 0x000fc4000001020a */
[----:B------:R-:W-:Y:S01]  /*0aa0*/  LOP3.LUT R13, R12, R14, RZ, 0x3c, !PT ;  /* 0x0000000e0c0d7212 */ /* 0x000fe200078e3cff */
[----:B------:R-:W-:Y:S01]  /*0ab0*/  IMAD.SHL.U32 R12, R11, 0x10, RZ ;  /* 0x000000100b0c7824 */ /* 0x000fe200078e00ff */
[----:B------:R-:W-:Y:S02]  /*0ac0*/  LOP3.LUT R15, R15, R16, RZ, 0x3c, !PT ;  /* 0x000000100f0f7212 */ /* 0x000fe400078e3cff */
[----:B------:R-:W-:Y:S02]  /*0ad0*/  LOP3.LUT R6, R6, R10, RZ, 0x3c, !PT ;  /* 0x0000000a06067212 */ /* 0x000fe400078e3cff */
[----:B------:R-:W-:Y:S01]  /*0ae0*/  SHF.L.U64.HI R16, R16, 0x8, R13 ;  /* 0x0000000810107819 */ /* 0x000fe2000001020d */
[----:B------:R-:W-:Y:S01]  /*0af0*/  IMAD.U32 R10, R15, 0x10000, RZ ;  /* 0x000100000f0a7824 */ /* 0x000fe200078e00ff */
[----:B------:R-:W-:Y:S02]  /*0b00*/  LOP3.LUT R12, R12, R11, RZ, 0x3c, !PT ;  /* 0x0000000b0c0c7212 */ /* 0x000fe400078e3cff */
[----:B------:R-:W-:-:S02]  /*0b10*/  SHF.L.U64.HI R11, R11, 0x4, R6 ;  /* 0x000000040b0b7819 */ /* 0x000fc40000010206 */
[----:B------:R-:W-:Y:S01]  /*0b20*/  LOP3.LUT R16, R16, R13, RZ, 0x3c, !PT ;  /* 0x0000000d10107212 */ /* 0x000fe200078e3cff */
[----:B------:R-:W-:Y:S01]  /*0b30*/  IMAD.SHL.U32 R13, R12, 0x100, RZ ;  /* 0x000001000c0d7824 */ /* 0x000fe200078e00ff */
[----:B------:R-:W-:Y:S02]  /*0b40*/  LOP3.LUT R11, R11, R6, RZ, 0x3c, !PT ;  /* 0x000000060b0b7212 */ /* 0x000fe400078e3cff */
[----:B------:R-:W-:Y:S02]  /*0b50*/  LOP3.LUT R10, R10, R15, RZ, 0x3c, !PT ;  /* 0x0000000f0a0a7212 */ /* 0x000fe400078e3cff */
[----:B------:R-:W-:Y:S02]  /*0b60*/  SHF.R.S32.HI R17, RZ, 0x1f, R7 ;  /* 0x0000001fff117819 */ /* 0x000fe40000011407 */
[----:B------:R-:W-:Y:S02]  /*0b70*/  LOP3.LUT R13, R13, R12, RZ, 0x3c, !PT ;  /* 0x0000000c0d0d7212 */ /* 0x000fe400078e3cff */
[----:B------:R-:W-:-:S02]  /*0b80*/  SHF.L.U64.HI R12, R12, 0x8, R11 ;  /* 0x000000080c0c7819 */ /* 0x000fc4000001020b */
[--C-:B------:R-:W-:Y:S01]  /*0b90*/  SHF.L.U64.HI R15, R15, 0x10, R16.reuse ;  /* 0x000000100f0f7819 */ /* 0x100fe20000010210 */
[----:B------:R-:W-:Y:S01]  /*0ba0*/  IMAD.U32 R14, R13, 0x10000, RZ ;  /* 0x000100000d0e7824 */ /* 0x000fe200078e00ff */
[----:B------:R-:W-:Y:S02]  /*0bb0*/  LOP3.LUT R6, R17, R10, RZ, 0x3c, !PT ;  /* 0x0000000a11067212 */ /* 0x000fe400078e3cff */
[----:B------:R-:W-:Y:S02]  /*0bc0*/  SHF.R.S32.HI R17, RZ, 0x1f, R9 ;  /* 0x0000001fff117819 */ /* 0x000fe40000011409 */
[----:B------:R-:W-:Y:S02]  /*0bd0*/  LOP3.LUT R12, R12, R11, RZ, 0x3c, !PT ;  /* 0x0000000b0c0c7212 */ /* 0x000fe400078e3cff */
[----:B------:R-:W-:Y:S02]  /*0be0*/  LOP3.LUT R11, R6, R15, R16, 0x96, !PT ;  /* 0x0000000f060b7212 */ /* 0x000fe400078e9610 */
[----:B------:R-:W-:-:S02]  /*0bf0*/  LOP3.LUT R6, R17, R2, RZ, 0x3c, !PT ;  /* 0x0000000211067212 */ /* 0x000fc400078e3cff */
[----:B------:R-:W-:Y:S02]  /*0c00*/  LOP3.LUT R14, R14, R13, RZ, 0x3c, !PT ;  /* 0x0000000d0e0e7212 */ /* 0x000fe400078e3cff */
[--C-:B------:R-:W-:Y:S01]  /*0c10*/  SHF.R.S32.HI R17, RZ, 0x1f, R11.reuse ;  /* 0x0000001fff117819 */ /* 0x100fe2000001140b */
[----:B------:R0:W-:Y:S01]  /*0c20*/  STG.E.64 desc[UR6][R4.64+-0x8], R6 ;  /* 0xfffff80604007986 */ /* 0x0001e2000c101b06 */
[----:B------:R-:W-:Y:S02]  /*0c30*/  SHF.R.S32.HI R15, RZ, 0x1f, R11 ;  /* 0x0000001fff0f7819 */ /* 0x000fe4000001140b */
[----:B------:R-:W-:Y:S02]  /*0c40*/  SHF.L.U64.HI R13, R13, 0x10, R12 ;  /* 0x000000100d0d7819 */ /* 0x000fe4000001020c */
[----:B------:R-:W-:Y:S02]  /*0c50*/  SHF.R.S32.HI R19, RZ, 0x1f, R7 ;  /* 0x0000001fff137819 */ /* 0x000fe40000011407 */
[----:B------:R-:W-:-:S02]  /*0c60*/  LOP3.LUT R2, R17, R14, RZ, 0x3c, !PT ;  /* 0x0000000e11027212 */ /* 0x000fc400078e3cff */
[----:B------:R-:W-:Y:S02]  /*0c70*/  LOP3.LUT R14, R15, R14, RZ, 0x3c, !PT ;  /* 0x0000000e0f0e7212 */ /* 0x000fe400078e3cff */
[----:B------:R-:W-:Y:S02]  /*0c80*/  LOP3.LUT R10, R19, R10, RZ, 0x3c, !PT ;  /* 0x0000000a130a7212 */ /* 0x000fe400078e3cff */
[----:B------:R-:W-:-:S03]  /*0c90*/  LOP3.LUT R15, R2, R13, R12, 0x96, !PT ;  /* 0x0000000d020f7212 */ /* 0x000fc600078e960c */
[----:B------:R0:W-:Y:S01]  /*0ca0*/  STG.E.64 desc[UR6][R4.64], R10 ;  /* 0x0000000a04007986 */ /* 0x0001e2000c101b06 */
[--C-:B------:R-:W-:Y:S02]  /*0cb0*/  SHF.R.S32.HI R2, RZ, 0x1f, R15.reuse ;  /* 0x0000001fff027819 */ /* 0x100fe4000001140f */
[----:B------:R-:W-:Y:S01]  /*0cc0*/  SHF.R.S32.HI R12, RZ, 0x1f, R15 ;  /* 0x0000001fff0c7819 */ /* 0x000fe2000001140f */
[----:B------:R0:W-:Y:S01]  /*0cd0*/  STG.E.64 desc[UR6][R4.64+0x8], R14 ;  /* 0x0000080e04007986 */ /* 0x0001e2000c101b06 */
[----:B------:R-:W-:Y:S05]  /*0ce0*/  @!P0 BRA `(.L_x_3) ;  /* 0xfffffff800488947 */ /* 0x000fea000383ffff */
[----:B------:R-:W-:Y:S05]  /*0cf0*/  EXIT ;  /* 0x000000000000794d */ /* 0x000fea0003800000 */
.L_x_4:
[----:B------:R-:W-:-:S00]  /*0d00*/  BRA `(.L_x_4) ;  /* 0xfffffffc00fc7947 */ /* 0x000fc0000383ffff */
[----:B------:R-:W-:-:S00]  /*0d10*/  NOP ;  /* 0x0000000000007918 */ /* 0x000fc00000000000 */
        /* <DEDUP_REMOVED lines=14> */
.L_x_5:


//--------------------- .nv.shared.reserved.0     --------------------------
	.section	.nv.shared.reserved.0,"aw",@nobits
	.weak		__nv_reservedSMEM_offset_0_alias
	.size		__nv_reservedSMEM_offset_0_alias, 0, 64
	.other		__nv_reservedSMEM_offset_0_alias,@"STO_CUDA_RESERVED_SHARED STV_DEFAULT"
__nv_reservedSMEM_offset_0_alias:
	.zero		0
	.zero		64


//--------------------- .nv.constant0._Z1fPliPc   --------------------------
	.section	.nv.constant0._Z1fPliPc,"a",@progbits
	.sectionflags	@""
	.align	4
.nv.constant0._Z1fPliPc:
	.zero		920


//--------------------- SYMBOLS --------------------------

	.type		.nv.reservedSmem.offset0,@object
	.size		.nv.reservedSmem.offset0,0x4
